//
// Generated by NVIDIA NVVM Compiler
//
// Compiler Build ID: CL-36424714
// Cuda compilation tools, release 13.0, V13.0.88
// Based on NVVM 20.0.0
//

.version 9.0
.target sm_100
.address_size 64

	// .globl	_Z7kernelAPiS_S_i

.visible .entry _Z7kernelAPiS_S_i(
	.param .u64 .ptr .align 1 _Z7kernelAPiS_S_i_param_0,
	.param .u64 .ptr .align 1 _Z7kernelAPiS_S_i_param_1,
	.param .u64 .ptr .align 1 _Z7kernelAPiS_S_i_param_2,
	.param .u32 _Z7kernelAPiS_S_i_param_3
)
{
	.reg .pred 	%p<2>;
	.reg .b32 	%r<57>;
	.reg .b64 	%rd<27>;
	.reg .b64 	%fd<18>;

	ld.param.u64 	%rd4, [_Z7kernelAPiS_S_i_param_0];
	ld.param.u64 	%rd5, [_Z7kernelAPiS_S_i_param_1];
	ld.param.u64 	%rd6, [_Z7kernelAPiS_S_i_param_2];
	cvta.to.global.u64 	%rd1, %rd6;
	cvta.to.global.u64 	%rd7, %rd5;
	cvta.to.global.u64 	%rd2, %rd4;
	mov.u32 	%r4, %tid.x;
	mov.u32 	%r5, %ctaid.x;
	mov.u32 	%r6, %ntid.x;
	mad.lo.s32 	%r7, %r5, %r6, %r4;
	cvt.rn.f64.s32 	%fd1, %r7;
	mul.wide.s32 	%rd8, %r7, 4;
	add.s64 	%rd3, %rd7, %rd8;
	mov.b32 	%r56, 0;
$L__BB0_1:
	mul.wide.u32 	%rd9, %r56, 4;
	add.s64 	%rd10, %rd1, %rd9;
	mul.lo.s32 	%r8, %r56, 10000;
	cvt.rn.f64.u32 	%fd2, %r8;
	add.f64 	%fd3, %fd1, %fd2;
	cvt.rzi.s32.f64 	%r9, %fd3;
	mul.wide.s32 	%rd11, %r9, 4;
	add.s64 	%rd12, %rd2, %rd11;
	ld.global.u32 	%r10, [%rd12];
	ld.global.u32 	%r11, [%rd3];
	mul.lo.s32 	%r12, %r11, %r10;
	atom.global.add.u32 	%r13, [%rd10], %r12;
	add.s32 	%r14, %r8, 10000;
	cvt.rn.f64.u32 	%fd4, %r14;
	add.f64 	%fd5, %fd1, %fd4;
	cvt.rzi.s32.f64 	%r15, %fd5;
	mul.wide.s32 	%rd13, %r15, 4;
	add.s64 	%rd14, %rd2, %rd13;
	ld.global.u32 	%r16, [%rd14];
	ld.global.u32 	%r17, [%rd3];
	mul.lo.s32 	%r18, %r17, %r16;
	atom.global.add.u32 	%r19, [%rd10+4], %r18;
	add.s32 	%r20, %r8, 20000;
	cvt.rn.f64.u32 	%fd6, %r20;
	add.f64 	%fd7, %fd1, %fd6;
	cvt.rzi.s32.f64 	%r21, %fd7;
	mul.wide.s32 	%rd15, %r21, 4;
	add.s64 	%rd16, %rd2, %rd15;
	ld.global.u32 	%r22, [%rd16];
	ld.global.u32 	%r23, [%rd3];
	mul.lo.s32 	%r24, %r23, %r22;
	atom.global.add.u32 	%r25, [%rd10+8], %r24;
	add.s32 	%r26, %r8, 30000;
	cvt.rn.f64.u32 	%fd8, %r26;
	add.f64 	%fd9, %fd1, %fd8;
	cvt.rzi.s32.f64 	%r27, %fd9;
	mul.wide.s32 	%rd17, %r27, 4;
	add.s64 	%rd18, %rd2, %rd17;
	ld.global.u32 	%r28, [%rd18];
	ld.global.u32 	%r29, [%rd3];
	mul.lo.s32 	%r30, %r29, %r28;
	atom.global.add.u32 	%r31, [%rd10+12], %r30;
	add.s32 	%r32, %r8, 40000;
	cvt.rn.f64.u32 	%fd10, %r32;
	add.f64 	%fd11, %fd1, %fd10;
	cvt.rzi.s32.f64 	%r33, %fd11;
	mul.wide.s32 	%rd19, %r33, 4;
	add.s64 	%rd20, %rd2, %rd19;
	ld.global.u32 	%r34, [%rd20];
	ld.global.u32 	%r35, [%rd3];
	mul.lo.s32 	%r36, %r35, %r34;
	atom.global.add.u32 	%r37, [%rd10+16], %r36;
	add.s32 	%r38, %r8, 50000;
	cvt.rn.f64.u32 	%fd12, %r38;
	add.f64 	%fd13, %fd1, %fd12;
	cvt.rzi.s32.f64 	%r39, %fd13;
	mul.wide.s32 	%rd21, %r39, 4;
	add.s64 	%rd22, %rd2, %rd21;
	ld.global.u32 	%r40, [%rd22];
	ld.global.u32 	%r41, [%rd3];
	mul.lo.s32 	%r42, %r41, %r40;
	atom.global.add.u32 	%r43, [%rd10+20], %r42;
	add.s32 	%r44, %r8, 60000;
	cvt.rn.f64.u32 	%fd14, %r44;
	add.f64 	%fd15, %fd1, %fd14;
	cvt.rzi.s32.f64 	%r45, %fd15;
	mul.wide.s32 	%rd23, %r45, 4;
	add.s64 	%rd24, %rd2, %rd23;
	ld.global.u32 	%r46, [%rd24];
	ld.global.u32 	%r47, [%rd3];
	mul.lo.s32 	%r48, %r47, %r46;
	atom.global.add.u32 	%r49, [%rd10+24], %r48;
	add.s32 	%r50, %r8, 70000;
	cvt.rn.f64.u32 	%fd16, %r50;
	add.f64 	%fd17, %fd1, %fd16;
	cvt.rzi.s32.f64 	%r51, %fd17;
	mul.wide.s32 	%rd25, %r51, 4;
	add.s64 	%rd26, %rd2, %rd25;
	ld.global.u32 	%r52, [%rd26];
	ld.global.u32 	%r53, [%rd3];
	mul.lo.s32 	%r54, %r53, %r52;
	atom.global.add.u32 	%r55, [%rd10+28], %r54;
	add.s32 	%r56, %r56, 8;
	setp.ne.s32 	%p1, %r56, 10000;
	@%p1 bra 	$L__BB0_1;
	ret;

}


// ===== COMPILED SASS (sm_100) =====

	.target	sm_100

	.elftype	@"ET_EXEC"


//--------------------- .note.nv.tkinfo           --------------------------
	.section	.note.nv.tkinfo,"",@"SHT_NOTE"
	.sectionflags	@"SHF_NOTE_NV_TKINFO"
	.tkinfo
        /*0018*/ 	.word	0x00000002
        /*0030*/ 	.string	""
        /*0030*/ 	.string	"ptxas"
        /*0030*/ 	.string	"Cuda compilation tools, release 13.0, V13.0.88"
        /*0030*/ 	.string	"Build cuda_13.0.r13.0/compiler.36424714_0"
        /*0030*/ 	.string	"-arch sm_100 -m 64 "



//--------------------- .note.nv.cuinfo           --------------------------
	.section	.note.nv.cuinfo,"",@"SHT_NOTE"
	.sectionflags	@"SHF_NOTE_NV_CUINFO"
        /*0018*/ 	.short	0x0002
        /*001a*/ 	.short	0x0064
        /*001c*/ 	.short	0x0082
	.zero		2


//--------------------- .nv.info                  --------------------------
	.section	.nv.info,"",@"SHT_CUDA_INFO"
	.align	4


	//----- nvinfo : EIATTR_REGCOUNT
	.align		4
        /*0000*/ 	.byte	0x04, 0x2f
        /*0002*/ 	.short	(.L_1 - .L_0)
	.align		4
.L_0:
        /*0004*/ 	.word	index@(_Z7kernelAPiS_S_i)
        /*0008*/ 	.word	0x0000001e


	//----- nvinfo : EIATTR_FRAME_SIZE
	.align		4
.L_1:
        /*000c*/ 	.byte	0x04, 0x11
        /*000e*/ 	.short	(.L_3 - .L_2)
	.align		4
.L_2:
        /*0010*/ 	.word	index@(_Z7kernelAPiS_S_i)
        /*0014*/ 	.word	0x00000000


	//----- nvinfo : EIATTR_MIN_STACK_SIZE
	.align		4
.L_3:
        /*0018*/ 	.byte	0x04, 0x12
        /*001a*/ 	.short	(.L_5 - .L_4)
	.align		4
.L_4:
        /*001c*/ 	.word	index@(_Z7kernelAPiS_S_i)
        /*0020*/ 	.word	0x00000000
.L_5:


//--------------------- .nv.compat                --------------------------
	.section	.nv.compat,"",@"SHT_CUDA_COMPAT_INFO"
	.align	4
        /*0000*/ 	.byte	0x02, 0x09, 0x00, 0x00, 0x02, 0x02, 0x01, 0x00, 0x02, 0x05, 0x05, 0x00, 0x03, 0x07, 0x01, 0x01
        /*0010*/ 	.byte	0x02, 0x03, 0x00, 0x00, 0x02, 0x06, 0x01, 0x00, 0x04, 0x0b, 0x08, 0x00, 0x01, 0x00, 0x00, 0x00
        /*0020*/ 	.byte	0x00, 0x00, 0x00, 0x00


//--------------------- .nv.info._Z7kernelAPiS_S_i --------------------------
	.section	.nv.info._Z7kernelAPiS_S_i,"",@"SHT_CUDA_INFO"
	.sectionflags	@""
	.align	4


	//----- nvinfo : EIATTR_CUDA_API_VERSION
	.align		4
        /*0000*/ 	.byte	0x04, 0x37
        /*0002*/ 	.short	(.L_7 - .L_6)
.L_6:
        /*0004*/ 	.word	0x00000082


	//----- nvinfo : EIATTR_KPARAM_INFO
	.align		4
.L_7:
        /*0008*/ 	.byte	0x04, 0x17
        /*000a*/ 	.short	(.L_9 - .L_8)
.L_8:
        /*000c*/ 	.word	0x00000000
        /*0010*/ 	.short	0x0003
        /*0012*/ 	.short	0x0018
        /*0014*/ 	.byte	0x00, 0xf0, 0x11, 0x00


	//----- nvinfo : EIATTR_KPARAM_INFO
	.align		4
.L_9:
        /*0018*/ 	.byte	0x04, 0x17
        /*001a*/ 	.short	(.L_11 - .L_10)
.L_10:
        /*001c*/ 	.word	0x00000000
        /*0020*/ 	.short	0x0002
        /*0022*/ 	.short	0x0010
        /*0024*/ 	.byte	0x00, 0xf5, 0x21, 0x00


	//----- nvinfo : EIATTR_KPARAM_INFO
	.align		4
.L_11:
        /*0028*/ 	.byte	0x04, 0x17
        /*002a*/ 	.short	(.L_13 - .L_12)
.L_12:
        /*002c*/ 	.word	0x00000000
        /*0030*/ 	.short	0x0001
        /*0032*/ 	.short	0x0008
        /*0034*/ 	.byte	0x00, 0xf5, 0x21, 0x00


	//----- nvinfo : EIATTR_KPARAM_INFO
	.align		4
.L_13:
        /*0038*/ 	.byte	0x04, 0x17
        /*003a*/ 	.short	(.L_15 - .L_14)
.L_14:
        /*003c*/ 	.word	0x00000000
        /*0040*/ 	.short	0x0000
        /*0042*/ 	.short	0x0000
        /*0044*/ 	.byte	0x00, 0xf5, 0x21, 0x00


	//----- nvinfo : EIATTR_SPARSE_MMA_MASK
	.align		4
.L_15:
        /*0048*/ 	.byte	0x03, 0x50
        /*004a*/ 	.short	0x0000


	//----- nvinfo : EIATTR_MAXREG_COUNT
	.align		4
        /*004c*/ 	.byte	0x03, 0x1b
        /*004e*/ 	.short	0x00ff


	//----- nvinfo : EIATTR_MERCURY_ISA_VERSION
	.align		4
        /*0050*/ 	.byte	0x03, 0x5f
        /*0052*/ 	.short	0x0101


	//----- nvinfo : EIATTR_INT_WARP_WIDE_INSTR_OFFSETS
	.align		4
        /*0054*/ 	.byte	0x04, 0x31
        /*0056*/ 	.short	(.L_17 - .L_16)


	//   ....[0]....
.L_16:
        /*0058*/ 	.word	0x00000160


	//   ....[1]....
        /*005c*/ 	.word	0x000001d0


	//   ....[2]....
        /*0060*/ 	.word	0x00000290


	//   ....[3]....
        /*0064*/ 	.word	0x00000340


	//   ....[4]....
        /*0068*/ 	.word	0x000003f0


	//   ....[5]....
        /*006c*/ 	.word	0x000004a0


	//   ....[6]....
        /*0070*/ 	.word	0x00000550


	//   ....[7]....
        /*0074*/ 	.word	0x00000600


	//   ....[8]....
        /*0078*/ 	.word	0x00000670


	//----- nvinfo : EIATTR_VRC_CTA_INIT_COUNT
	.align		4
.L_17:
        /*007c*/ 	.byte	0x02, 0x4a
	.zero		1
	.zero		1


	//----- nvinfo : EIATTR_EXIT_INSTR_OFFSETS
	.align		4
        /*0080*/ 	.byte	0x04, 0x1c
        /*0082*/ 	.short	(.L_19 - .L_18)


	//   ....[0]....
.L_18:
        /*0084*/ 	.word	0x000006c0


	//----- nvinfo : EIATTR_CBANK_PARAM_SIZE
	.align		4
.L_19:
        /*0088*/ 	.byte	0x03, 0x19
        /*008a*/ 	.short	0x001c


	//----- nvinfo : EIATTR_PARAM_CBANK
	.align		4
        /*008c*/ 	.byte	0x04, 0x0a
        /*008e*/ 	.short	(.L_21 - .L_20)
	.align		4
.L_20:
        /*0090*/ 	.word	index@(.nv.constant0._Z7kernelAPiS_S_i)
        /*0094*/ 	.short	0x0380
        /*0096*/ 	.short	0x001c


	//----- nvinfo : EIATTR_SW_WAR
	.align		4
.L_21:
        /*0098*/ 	.byte	0x04, 0x36
        /*009a*/ 	.short	(.L_23 - .L_22)
.L_22:
        /*009c*/ 	.word	0x00000008
.L_23:


//--------------------- .nv.callgraph             --------------------------
	.section	.nv.callgraph,"",@"SHT_CUDA_CALLGRAPH"
	.align	4
	.sectionentsize	8
	.align		4
        /*0000*/ 	.word	0x00000000
	.align		4
        /*0004*/ 	.word	0xffffffff
	.align		4
        /*0008*/ 	.word	0x00000000
	.align		4
        /*000c*/ 	.word	0xfffffffe
	.align		4
        /*0010*/ 	.word	0x00000000
	.align		4
        /*0014*/ 	.word	0xfffffffd
	.align		4
        /*0018*/ 	.word	0x00000000
	.align		4
        /*001c*/ 	.word	0xfffffffc


//--------------------- .text._Z7kernelAPiS_S_i   --------------------------
	.section	.text._Z7kernelAPiS_S_i,"ax",@progbits
	.align	128
        .global         _Z7kernelAPiS_S_i
        .type           _Z7kernelAPiS_S_i,@function
        .size           _Z7kernelAPiS_S_i,(.L_x_2 - _Z7kernelAPiS_S_i)
        .other          _Z7kernelAPiS_S_i,@"STO_CUDA_ENTRY STV_DEFAULT"
_Z7kernelAPiS_S_i:
.text._Z7kernelAPiS_S_i:
[----:B------:R-:W-:Y:S01]  /*0000*/  LDC R1, c[0x0][0x37c] ;  /* 0x0000df00ff017b82 */ /* 0x000fe20000000800 */
[----:B------:R-:W0:Y:S07]  /*0010*/  S2R R13, SR_TID.X ;  /* 0x00000000000d7919 */ /* 0x000e2e0000002100 */
[----:B------:R-:W0:Y:S01]  /*0020*/  S2UR UR4, SR_CTAID.X ;  /* 0x00000000000479c3 */ /* 0x000e220000002500 */
[----:B------:R-:W-:Y:S01]  /*0030*/  HFMA2 R11, -RZ, RZ, 0, 0 ;  /* 0x00000000ff0b7431 */ /* 0x000fe200000001ff */
[----:B------:R-:W1:Y:S06]  /*0040*/  LDCU.64 UR6, c[0x0][0x358] ;  /* 0x00006b00ff0677ac */ /* 0x000e6c0008000a00 */
[----:B------:R-:W0:Y:S08]  /*0050*/  LDC R0, c[0x0][0x360] ;  /* 0x0000d800ff007b82 */ /* 0x000e300000000800 */
[----:B------:R-:W2:Y:S08]  /*0060*/  LDC.64 R8, c[0x0][0x388] ;  /* 0x0000e200ff087b82 */ /* 0x000eb00000000a00 */
[----:B------:R-:W3:Y:S08]  /*0070*/  LDC.64 R2, c[0x0][0x390] ;  /* 0x0000e400ff027b82 */ /* 0x000ef00000000a00 */
[----:B------:R-:W4:Y:S01]  /*0080*/  LDC.64 R4, c[0x0][0x380] ;  /* 0x0000e000ff047b82 */ /* 0x000f220000000a00 */
[----:B0-----:R-:W-:-:S04]  /*0090*/  IMAD R13, R0, UR4, R13 ;  /* 0x00000004000d7c24 */ /* 0x001fc8000f8e020d */
[----:B------:R0:W0:Y:S01]  /*00a0*/  I2F.F64 R6, R13 ;  /* 0x0000000d00067312 */ /* 0x0000220000201c00 */
[----:B-12---:R-:W-:-:S07]  /*00b0*/  IMAD.WIDE R8, R13, 0x4, R8 ;  /* 0x000000040d087825 */ /* 0x006fce00078e0208 */
.L_x_0:
[----:B------:R-:W-:Y:S01]  /*00c0*/  IMAD R0, R11, 0x2710, RZ ;  /* 0x000027100b007824 */ /* 0x000fe200078e02ff */
[----:B------:R-:W2:Y:S03]  /*00d0*/  LDG.E R19, desc[UR6][R8.64] ;  /* 0x0000000608137981 */ /* 0x000ea6000c1e1900 */
[----:B0-----:R-:W0:Y:S02]  /*00e0*/  I2F.F64.U32 R12, R0 ;  /* 0x00000000000c7312 */ /* 0x001e240000201800 */
[----:B0-----:R-:W-:-:S10]  /*00f0*/  DADD R12, R6, R12 ;  /* 0x00000000060c7229 */ /* 0x001fd4000000000c */
[----:B------:R-:W4:Y:S02]  /*0100*/  F2I.F64.TRUNC R13, R12 ;  /* 0x0000000c000d7311 */ /* 0x000f24000030d100 */
[----:B----4-:R-:W-:-:S06]  /*0110*/  IMAD.WIDE R14, R13, 0x4, R4 ;  /* 0x000000040d0e7825 */ /* 0x010fcc00078e0204 */
[----:B------:R-:W2:Y:S01]  /*0120*/  LDG.E R14, desc[UR6][R14.64] ;  /* 0x000000060e0e7981 */ /* 0x000ea2000c1e1900 */
[----:B------:R-:W-:Y:S01]  /*0130*/  IADD3 R10, PT, PT, R0, 0x2710, RZ ;  /* 0x00002710000a7810 */ /* 0x000fe20007ffe0ff */
[----:B------:R-:W0:Y:S03]  /*0140*/  S2R R18, SR_LANEID ;  /* 0x0000000000127919 */ /* 0x000e260000000000 */
[----:B------:R-:W1:Y:S01]  /*0150*/  I2F.F64.U32 R16, R10 ;  /* 0x0000000a00107312 */ /* 0x000e620000201800 */
[----:B------:R-:W-:Y:S02]  /*0160*/  VOTEU.ANY UR4, UPT, PT ;  /* 0x0000000000047886 */ /* 0x000fe400038e0100 */
[----:B------:R-:W-:Y:S01]  /*0170*/  UFLO.U32 UR4, UR4 ;  /* 0x00000004000472bd */ /* 0x000fe200080e0000 */
[----:B-1----:R-:W-:-:S10]  /*0180*/  DADD R16, R6, R16 ;  /* 0x0000000006107229 */ /* 0x002fd40000000010 */
[----:B------:R-:W1:Y:S01]  /*0190*/  F2I.F64.TRUNC R17, R16 ;  /* 0x0000001000117311 */ /* 0x000e62000030d100 */
[----:B0-----:R-:W-:Y:S01]  /*01a0*/  ISETP.EQ.U32.AND P0, PT, R18, UR4, PT ;  /* 0x0000000412007c0c */ /* 0x001fe2000bf02070 */
[----:B---3--:R-:W-:-:S04]  /*01b0*/  IMAD.WIDE.U32 R12, R11, 0x4, R2 ;  /* 0x000000040b0c7825 */ /* 0x008fc800078e0002 */
[----:B--2---:R-:W-:-:S04]  /*01c0*/  IMAD R19, R14, R19, RZ ;  /* 0x000000130e137224 */ /* 0x004fc800078e02ff */
[----:B------:R-:W0:Y:S01]  /*01d0*/  REDUX.SUM UR5, R19 ;  /* 0x00000000130573c4 */ /* 0x000e22000000c000 */
[----:B-1----:R-:W-:Y:S01]  /*01e0*/  IMAD.WIDE R14, R17, 0x4, R4 ;  /* 0x00000004110e7825 */ /* 0x002fe200078e0204 */
[----:B0-----:R-:W-:-:S05]  /*01f0*/  MOV R23, UR5 ;  /* 0x0000000500177c02 */ /* 0x001fca0008000f00 */
[----:B------:R0:W-:Y:S04]  /*0200*/  @P0 REDG.E.ADD.STRONG.GPU desc[UR6][R12.64], R23 ;  /* 0x000000170c00098e */ /* 0x0001e8000c12e106 */
[----:B------:R-:W2:Y:S04]  /*0210*/  LDG.E R14, desc[UR6][R14.64] ;  /* 0x000000060e0e7981 */ /* 0x000ea8000c1e1900 */
[----:B------:R-:W2:Y:S01]  /*0220*/  LDG.E R21, desc[UR6][R8.64] ;  /* 0x0000000608157981 */ /* 0x000ea2000c1e1900 */
[----:B------:R-:W-:-:S04]  /*0230*/  IADD3 R10, PT, PT, R0, 0x4e20, RZ ;  /* 0x00004e20000a7810 */ /* 0x000fc80007ffe0ff */
[----:B------:R-:W1:Y:S02]  /*0240*/  I2F.F64.U32 R18, R10 ;  /* 0x0000000a00127312 */ /* 0x000e640000201800 */
[----:B-1----:R-:W-:-:S06]  /*0250*/  DADD R18, R6, R18 ;  /* 0x0000000006127229 */ /* 0x002fcc0000000012 */
[----:B------:R-:W1:Y:S02]  /*0260*/  F2I.F64.TRUNC R17, R18 ;  /* 0x0000001200117311 */ /* 0x000e64000030d100 */
[----:B-1----:R-:W-:-:S04]  /*0270*/  IMAD.WIDE R16, R17, 0x4, R4 ;  /* 0x0000000411107825 */ /* 0x002fc800078e0204 */
[----:B--2---:R-:W-:-:S04]  /*0280*/  IMAD R21, R14, R21, RZ ;  /* 0x000000150e157224 */ /* 0x004fc800078e02ff */
[----:B------:R-:W1:Y:S02]  /*0290*/  REDUX.SUM UR4, R21 ;  /* 0x00000000150473c4 */ /* 0x000e64000000c000 */
[----:B-1----:R-:W-:-:S05]  /*02a0*/  MOV R25, UR4 ;  /* 0x0000000400197c02 */ /* 0x002fca0008000f00 */
[----:B------:R1:W-:Y:S04]  /*02b0*/  @P0 REDG.E.ADD.STRONG.GPU desc[UR6][R12.64+0x4], R25 ;  /* 0x000004190c00098e */ /* 0x0003e8000c12e106 */
[----:B------:R-:W2:Y:S04]  /*02c0*/  LDG.E R16, desc[UR6][R16.64] ;  /* 0x0000000610107981 */ /* 0x000ea8000c1e1900 */
[----:B0-----:R-:W2:Y:S01]  /*02d0*/  LDG.E R23, desc[UR6][R8.64] ;  /* 0x0000000608177981 */ /* 0x001ea2000c1e1900 */
[----:B------:R-:W-:-:S04]  /*02e0*/  IADD3 R20, PT, PT, R0, 0x7530, RZ ;  /* 0x0000753000147810 */ /* 0x000fc80007ffe0ff */
[----:B------:R-:W0:Y:S02]  /*02f0*/  I2F.F64.U32 R14, R20 ;  /* 0x00000014000e7312 */ /* 0x000e240000201800 */
[----:B0-----:R-:W-:-:S10]  /*0300*/  DADD R14, R6, R14 ;  /* 0x00000000060e7229 */ /* 0x001fd4000000000e */
[----:B------:R-:W0:Y:S02]  /*0310*/  F2I.F64.TRUNC R15, R14 ;  /* 0x0000000e000f7311 */ /* 0x000e24000030d100 */
[----:B0-----:R-:W-:-:S04]  /*0320*/  IMAD.WIDE R18, R15, 0x4, R4 ;  /* 0x000000040f127825 */ /* 0x001fc800078e0204 */
[----:B--2---:R-:W-:-:S04]  /*0330*/  IMAD R23, R16, R23, RZ ;  /* 0x0000001710177224 */ /* 0x004fc800078e02ff */
[----:B------:R-:W0:Y:S02]  /*0340*/  REDUX.SUM UR4, R23 ;  /* 0x00000000170473c4 */ /* 0x000e24000000c000 */
[----:B0-----:R-:W-:-:S05]  /*0350*/  MOV R27, UR4 ;  /* 0x00000004001b7c02 */ /* 0x001fca0008000f00 */
[----:B------:R0:W-:Y:S04]  /*0360*/  @P0 REDG.E.ADD.STRONG.GPU desc[UR6][R12.64+0x8], R27 ;  /* 0x0000081b0c00098e */ /* 0x0001e8000c12e106 */
[----:B------:R-:W2:Y:S04]  /*0370*/  LDG.E R18, desc[UR6][R18.64] ;  /* 0x0000000612127981 */ /* 0x000ea8000c1e1900 */
[----:B------:R-:W2:Y:S01]  /*0380*/  LDG.E R21, desc[UR6][R8.64] ;  /* 0x0000000608157981 */ /* 0x000ea2000c1e1900 */
[----:B------:R-:W-:-:S04]  /*0390*/  IADD3 R10, PT, PT, R0, 0x9c40, RZ ;  /* 0x00009c40000a7810 */ /* 0x000fc80007ffe0ff */
[----:B------:R-:W3:Y:S02]  /*03a0*/  I2F.F64.U32 R16, R10 ;  /* 0x0000000a00107312 */ /* 0x000ee40000201800 */
[----:B---3--:R-:W-:-:S06]  /*03b0*/  DADD R16, R6, R16 ;  /* 0x0000000006107229 */ /* 0x008fcc0000000010 */
[----:B------:R-:W3:Y:S02]  /*03c0*/  F2I.F64.TRUNC R15, R16 ;  /* 0x00000010000f7311 */ /* 0x000ee4000030d100 */
[----:B---3--:R-:W-:-:S04]  /*03d0*/  IMAD.WIDE R14, R15, 0x4, R4 ;  /* 0x000000040f0e7825 */ /* 0x008fc800078e0204 */
[----:B--2---:R-:W-:-:S04]  /*03e0*/  IMAD R21, R18, R21, RZ ;  /* 0x0000001512157224 */ /* 0x004fc800078e02ff */
[----:B------:R-:W1:Y:S02]  /*03f0*/  REDUX.SUM UR4, R21 ;  /* 0x00000000150473c4 */ /* 0x000e64000000c000 */
[----:B-1----:R-:W-:-:S05]  /*0400*/  MOV R25, UR4 ;  /* 0x0000000400197c02 */ /* 0x002fca0008000f00 */
        /* <DEDUP_REMOVED lines=9> */
[----:B------:R-:W0:Y:S02]  /*04a0*/  REDUX.SUM UR4, R23 ;  /* 0x00000000170473c4 */ /* 0x000e24000000c000 */
[----:B0-----:R-:W-:-:S05]  /*04b0*/  MOV R27, UR4 ;  /* 0x00000004001b7c02 */ /* 0x001fca0008000f00 */
[----:B------:R-:W-:Y:S04]  /*04c0*/  @P0 REDG.E.ADD.STRONG.GPU desc[UR6][R12.64+0x10], R27 ;  /* 0x0000101b0c00098e */ /* 0x000fe8000c12e106 */
[----:B------:R-:W2:Y:S04]  /*04d0*/  LDG.E R16, desc[UR6][R16.64] ;  /* 0x0000000610107981 */ /* 0x000ea8000c1e1900 */
[----:B------:R-:W2:Y:S01]  /*04e0*/  LDG.E R21, desc[UR6][R8.64] ;  /* 0x0000000608157981 */ /* 0x000ea2000c1e1900 */
[----:B------:R-:W-:-:S04]  /*04f0*/  IADD3 R10, PT, PT, R0, 0xea60, RZ ;  /* 0x0000ea60000a7810 */ /* 0x000fc80007ffe0ff */
[----:B------:R-:W0:Y:S02]  /*0500*/  I2F.F64.U32 R14, R10 ;  /* 0x0000000a000e7312 */ /* 0x000e240000201800 */
[----:B0-----:R-:W-:-:S10]  /*0510*/  DADD R14, R6, R14 ;  /* 0x00000000060e7229 */ /* 0x001fd4000000000e */
[----:B------:R-:W0:Y:S02]  /*0520*/  F2I.F64.TRUNC R15, R14 ;  /* 0x0000000e000f7311 */ /* 0x000e24000030d100 */
[----:B0-----:R-:W-:-:S04]  /*0530*/  IMAD.WIDE R18, R15, 0x4, R4 ;  /* 0x000000040f127825 */ /* 0x001fc800078e0204 */
[----:B--2---:R-:W-:-:S04]  /*0540*/  IMAD R21, R16, R21, RZ ;  /* 0x0000001510157224 */ /* 0x004fc800078e02ff */
[----:B------:R-:W1:Y:S02]  /*0550*/  REDUX.SUM UR4, R21 ;  /* 0x00000000150473c4 */ /* 0x000e64000000c000 */
[----:B-1----:R-:W-:-:S05]  /*0560*/  MOV R25, UR4 ;  /* 0x0000000400197c02 */ /* 0x002fca0008000f00 */
        /* <DEDUP_REMOVED lines=13> */
[----:B------:R-:W2:Y:S01]  /*0640*/  LDG.E R19, desc[UR6][R8.64] ;  /* 0x0000000608137981 */ /* 0x000ea2000c1e1900 */
[----:B------:R-:W-:Y:S01]  /*0650*/  IADD3 R11, PT, PT, R11, 0x8, RZ ;  /* 0x000000080b0b7810 */ /* 0x000fe20007ffe0ff */
[----:B--2---:R-:W-:-:S04]  /*0660*/  IMAD R19, R14, R19, RZ ;  /* 0x000000130e137224 */ /* 0x004fc800078e02ff */
[----:B------:R-:W0:Y:S02]  /*0670*/  REDUX.SUM UR4, R19 ;  /* 0x00000000130473c4 */ /* 0x000e24000000c000 */
[----:B0-----:R-:W-:-:S05]  /*0680*/  MOV R25, UR4 ;  /* 0x0000000400197c02 */ /* 0x001fca0008000f00 */
[----:B------:R1:W-:Y:S01]  /*0690*/  @P0 REDG.E.ADD.STRONG.GPU desc[UR6][R12.64+0x1c], R25 ;  /* 0x00001c190c00098e */ /* 0x0003e2000c12e106 */
[----:B------:R-:W-:-:S13]  /*06a0*/  ISETP.NE.AND P0, PT, R11, 0x2710, PT ;  /* 0x000027100b00780c */ /* 0x000fda0003f05270 */
[----:B-1----:R-:W-:Y:S05]  /*06b0*/  @P0 BRA `(.L_x_0) ;  /* 0xfffffff800800947 */ /* 0x002fea000383ffff */
[----:B------:R-:W-:Y:S05]  /*06c0*/  EXIT ;  /* 0x000000000000794d */ /* 0x000fea0003800000 */
.L_x_1:
[----:B------:R-:W-:-:S00]  /*06d0*/  BRA `(.L_x_1) ;  /* 0xfffffffc00fc7947 */ /* 0x000fc0000383ffff */
[----:B------:R-:W-:-:S00]  /*06e0*/  NOP ;  /* 0x0000000000007918 */ /* 0x000fc00000000000 */
        /* <DEDUP_REMOVED lines=9> */
.L_x_2:


//--------------------- .nv.shared.reserved.0     --------------------------
	.section	.nv.shared.reserved.0,"aw",@nobits
	.weak		__nv_reservedSMEM_offset_0_alias
	.size		__nv_reservedSMEM_offset_0_alias, 0, 64
	.other		__nv_reservedSMEM_offset_0_alias,@"STO_CUDA_RESERVED_SHARED STV_DEFAULT"
__nv_reservedSMEM_offset_0_alias:
	.zero		0
	.zero		64


//--------------------- .nv.constant0._Z7kernelAPiS_S_i --------------------------
	.section	.nv.constant0._Z7kernelAPiS_S_i,"a",@progbits
	.sectionflags	@""
	.align	4
.nv.constant0._Z7kernelAPiS_S_i:
	.zero		924


//--------------------- SYMBOLS --------------------------

	.type		.nv.reservedSmem.offset0,@object
	.size		.nv.reservedSmem.offset0,0x4
